//
// Generated by NVIDIA NVVM Compiler
//
// Compiler Build ID: CL-36424714
// Cuda compilation tools, release 13.0, V13.0.88
// Based on NVVM 20.0.0
//

.version 9.0
.target sm_100
.address_size 64

	// .globl	_Z15addVectorsOnGPUPfS_S_i

.visible .entry _Z15addVectorsOnGPUPfS_S_i(
	.param .u64 .ptr .align 1 _Z15addVectorsOnGPUPfS_S_i_param_0,
	.param .u64 .ptr .align 1 _Z15addVectorsOnGPUPfS_S_i_param_1,
	.param .u64 .ptr .align 1 _Z15addVectorsOnGPUPfS_S_i_param_2,
	.param .u32 _Z15addVectorsOnGPUPfS_S_i_param_3
)
{
	.reg .pred 	%p<2>;
	.reg .b32 	%r<6>;
	.reg .b32 	%f<4>;
	.reg .b64 	%rd<11>;

	ld.param.u64 	%rd1, [_Z15addVectorsOnGPUPfS_S_i_param_0];
	ld.param.u64 	%rd2, [_Z15addVectorsOnGPUPfS_S_i_param_1];
	ld.param.u64 	%rd3, [_Z15addVectorsOnGPUPfS_S_i_param_2];
	ld.param.u32 	%r2, [_Z15addVectorsOnGPUPfS_S_i_param_3];
	mov.u32 	%r3, %ctaid.x;
	mov.u32 	%r4, %ntid.x;
	mov.u32 	%r5, %tid.x;
	mad.lo.s32 	%r1, %r3, %r4, %r5;
	setp.ge.s32 	%p1, %r1, %r2;
	@%p1 bra 	$L__BB0_2;
	cvta.to.global.u64 	%rd4, %rd1;
	cvta.to.global.u64 	%rd5, %rd2;
	cvta.to.global.u64 	%rd6, %rd3;
	mul.wide.s32 	%rd7, %r1, 4;
	add.s64 	%rd8, %rd4, %rd7;
	ld.global.f32 	%f1, [%rd8];
	add.s64 	%rd9, %rd5, %rd7;
	ld.global.f32 	%f2, [%rd9];
	add.f32 	%f3, %f1, %f2;
	add.s64 	%rd10, %rd6, %rd7;
	st.global.f32 	[%rd10], %f3;
$L__BB0_2:
	ret;

}


// ===== COMPILED SASS (sm_100) =====

	.target	sm_100

	.elftype	@"ET_EXEC"


//--------------------- .note.nv.tkinfo           --------------------------
	.section	.note.nv.tkinfo,"",@"SHT_NOTE"
	.sectionflags	@"SHF_NOTE_NV_TKINFO"
	.tkinfo
        /*0018*/ 	.word	0x00000002
        /*0030*/ 	.string	""
        /*0030*/ 	.string	"ptxas"
        /*0030*/ 	.string	"Cuda compilation tools, release 13.0, V13.0.88"
        /*0030*/ 	.string	"Build cuda_13.0.r13.0/compiler.36424714_0"
        /*0030*/ 	.string	"-arch sm_100 -m 64 "



//--------------------- .note.nv.cuinfo           --------------------------
	.section	.note.nv.cuinfo,"",@"SHT_NOTE"
	.sectionflags	@"SHF_NOTE_NV_CUINFO"
        /*0018*/ 	.short	0x0002
        /*001a*/ 	.short	0x0064
        /*001c*/ 	.short	0x0082
	.zero		2


//--------------------- .nv.info                  --------------------------
	.section	.nv.info,"",@"SHT_CUDA_INFO"
	.align	4


	//----- nvinfo : EIATTR_REGCOUNT
	.align		4
        /*0000*/ 	.byte	0x04, 0x2f
        /*0002*/ 	.short	(.L_1 - .L_0)
	.align		4
.L_0:
        /*0004*/ 	.word	index@(_Z15addVectorsOnGPUPfS_S_i)
        /*0008*/ 	.word	0x0000000c


	//----- nvinfo : EIATTR_FRAME_SIZE
	.align		4
.L_1:
        /*000c*/ 	.byte	0x04, 0x11
        /*000e*/ 	.short	(.L_3 - .L_2)
	.align		4
.L_2:
        /*0010*/ 	.word	index@(_Z15addVectorsOnGPUPfS_S_i)
        /*0014*/ 	.word	0x00000000


	//----- nvinfo : EIATTR_MIN_STACK_SIZE
	.align		4
.L_3:
        /*0018*/ 	.byte	0x04, 0x12
        /*001a*/ 	.short	(.L_5 - .L_4)
	.align		4
.L_4:
        /*001c*/ 	.word	index@(_Z15addVectorsOnGPUPfS_S_i)
        /*0020*/ 	.word	0x00000000
.L_5:


//--------------------- .nv.compat                --------------------------
	.section	.nv.compat,"",@"SHT_CUDA_COMPAT_INFO"
	.align	4
        /*0000*/ 	.byte	0x02, 0x09, 0x00, 0x00, 0x02, 0x02, 0x01, 0x00, 0x02, 0x05, 0x05, 0x00, 0x03, 0x07, 0x01, 0x01
        /*0010*/ 	.byte	0x02, 0x03, 0x00, 0x00, 0x02, 0x06, 0x01, 0x00, 0x04, 0x0b, 0x08, 0x00, 0x09, 0x00, 0x00, 0x00
        /*0020*/ 	.byte	0x00, 0x00, 0x00, 0x00


//--------------------- .nv.info._Z15addVectorsOnGPUPfS_S_i --------------------------
	.section	.nv.info._Z15addVectorsOnGPUPfS_S_i,"",@"SHT_CUDA_INFO"
	.sectionflags	@""
	.align	4


	//----- nvinfo : EIATTR_CUDA_API_VERSION
	.align		4
        /*0000*/ 	.byte	0x04, 0x37
        /*0002*/ 	.short	(.L_7 - .L_6)
.L_6:
        /*0004*/ 	.word	0x00000082


	//----- nvinfo : EIATTR_KPARAM_INFO
	.align		4
.L_7:
        /*0008*/ 	.byte	0x04, 0x17
        /*000a*/ 	.short	(.L_9 - .L_8)
.L_8:
        /*000c*/ 	.word	0x00000000
        /*0010*/ 	.short	0x0003
        /*0012*/ 	.short	0x0018
        /*0014*/ 	.byte	0x00, 0xf0, 0x11, 0x00


	//----- nvinfo : EIATTR_KPARAM_INFO
	.align		4
.L_9:
        /*0018*/ 	.byte	0x04, 0x17
        /*001a*/ 	.short	(.L_11 - .L_10)
.L_10:
        /*001c*/ 	.word	0x00000000
        /*0020*/ 	.short	0x0002
        /*0022*/ 	.short	0x0010
        /*0024*/ 	.byte	0x00, 0xf5, 0x21, 0x00


	//----- nvinfo : EIATTR_KPARAM_INFO
	.align		4
.L_11:
        /*0028*/ 	.byte	0x04, 0x17
        /*002a*/ 	.short	(.L_13 - .L_12)
.L_12:
        /*002c*/ 	.word	0x00000000
        /*0030*/ 	.short	0x0001
        /*0032*/ 	.short	0x0008
        /*0034*/ 	.byte	0x00, 0xf5, 0x21, 0x00


	//----- nvinfo : EIATTR_KPARAM_INFO
	.align		4
.L_13:
        /*0038*/ 	.byte	0x04, 0x17
        /*003a*/ 	.short	(.L_15 - .L_14)
.L_14:
        /*003c*/ 	.word	0x00000000
        /*0040*/ 	.short	0x0000
        /*0042*/ 	.short	0x0000
        /*0044*/ 	.byte	0x00, 0xf5, 0x21, 0x00


	//----- nvinfo : EIATTR_SPARSE_MMA_MASK
	.align		4
.L_15:
        /*0048*/ 	.byte	0x03, 0x50
        /*004a*/ 	.short	0x0000


	//----- nvinfo : EIATTR_MAXREG_COUNT
	.align		4
        /*004c*/ 	.byte	0x03, 0x1b
        /*004e*/ 	.short	0x00ff


	//----- nvinfo : EIATTR_MERCURY_ISA_VERSION
	.align		4
        /*0050*/ 	.byte	0x03, 0x5f
        /*0052*/ 	.short	0x0101


	//----- nvinfo : EIATTR_VRC_CTA_INIT_COUNT
	.align		4
        /*0054*/ 	.byte	0x02, 0x4a
	.zero		1
	.zero		1


	//----- nvinfo : EIATTR_EXIT_INSTR_OFFSETS
	.align		4
        /*0058*/ 	.byte	0x04, 0x1c
        /*005a*/ 	.short	(.L_17 - .L_16)


	//   ....[0]....
.L_16:
        /*005c*/ 	.word	0x00000070


	//   ....[1]....
        /*0060*/ 	.word	0x00000130


	//----- nvinfo : EIATTR_CBANK_PARAM_SIZE
	.align		4
.L_17:
        /*0064*/ 	.byte	0x03, 0x19
        /*0066*/ 	.short	0x001c


	//----- nvinfo : EIATTR_PARAM_CBANK
	.align		4
        /*0068*/ 	.byte	0x04, 0x0a
        /*006a*/ 	.short	(.L_19 - .L_18)
	.align		4
.L_18:
        /*006c*/ 	.word	index@(.nv.constant0._Z15addVectorsOnGPUPfS_S_i)
        /*0070*/ 	.short	0x0380
        /*0072*/ 	.short	0x001c


	//----- nvinfo : EIATTR_SW_WAR
	.align		4
.L_19:
        /*0074*/ 	.byte	0x04, 0x36
        /*0076*/ 	.short	(.L_21 - .L_20)
.L_20:
        /*0078*/ 	.word	0x00000008
.L_21:


//--------------------- .nv.callgraph             --------------------------
	.section	.nv.callgraph,"",@"SHT_CUDA_CALLGRAPH"
	.align	4
	.sectionentsize	8
	.align		4
        /*0000*/ 	.word	0x00000000
	.align		4
        /*0004*/ 	.word	0xffffffff
	.align		4
        /*0008*/ 	.word	0x00000000
	.align		4
        /*000c*/ 	.word	0xfffffffe
	.align		4
        /*0010*/ 	.word	0x00000000
	.align		4
        /*0014*/ 	.word	0xfffffffd
	.align		4
        /*0018*/ 	.word	0x00000000
	.align		4
        /*001c*/ 	.word	0xfffffffc


//--------------------- .text._Z15addVectorsOnGPUPfS_S_i --------------------------
	.section	.text._Z15addVectorsOnGPUPfS_S_i,"ax",@progbits
	.align	128
        .global         _Z15addVectorsOnGPUPfS_S_i
        .type           _Z15addVectorsOnGPUPfS_S_i,@function
        .size           _Z15addVectorsOnGPUPfS_S_i,(.L_x_1 - _Z15addVectorsOnGPUPfS_S_i)
        .other          _Z15addVectorsOnGPUPfS_S_i,@"STO_CUDA_ENTRY STV_DEFAULT"
_Z15addVectorsOnGPUPfS_S_i:
.text._Z15addVectorsOnGPUPfS_S_i:
[----:B------:R-:W-:Y:S01]  /*0000*/  LDC R1, c[0x0][0x37c] ;  /* 0x0000df00ff017b82 */ /* 0x000fe20000000800 */
[----:B------:R-:W0:Y:S07]  /*0010*/  S2R R0, SR_TID.X ;  /* 0x0000000000007919 */ /* 0x000e2e0000002100 */
[----:B------:R-:W0:Y:S01]  /*0020*/  S2UR UR4, SR_CTAID.X ;  /* 0x00000000000479c3 */ /* 0x000e220000002500 */
[----:B------:R-:W1:Y:S07]  /*0030*/  LDCU UR5, c[0x0][0x398] ;  /* 0x00007300ff0577ac */ /* 0x000e6e0008000800 */
[----:B------:R-:W0:Y:S02]  /*0040*/  LDC R9, c[0x0][0x360] ;  /* 0x0000d800ff097b82 */ /* 0x000e240000000800 */
[----:B0-----:R-:W-:-:S05]  /*0050*/  IMAD R9, R9, UR4, R0 ;  /* 0x0000000409097c24 */ /* 0x001fca000f8e0200 */
[----:B-1----:R-:W-:-:S13]  /*0060*/  ISETP.GE.AND P0, PT, R9, UR5, PT ;  /* 0x0000000509007c0c */ /* 0x002fda000bf06270 */
[----:B------:R-:W-:Y:S05]  /*0070*/  @P0 EXIT ;  /* 0x000000000000094d */ /* 0x000fea0003800000 */
[----:B------:R-:W0:Y:S01]  /*0080*/  LDC.64 R2, c[0x0][0x380] ;  /* 0x0000e000ff027b82 */ /* 0x000e220000000a00 */
[----:B------:R-:W1:Y:S07]  /*0090*/  LDCU.64 UR4, c[0x0][0x358] ;  /* 0x00006b00ff0477ac */ /* 0x000e6e0008000a00 */
[----:B------:R-:W2:Y:S08]  /*00a0*/  LDC.64 R4, c[0x0][0x388] ;  /* 0x0000e200ff047b82 */ /* 0x000eb00000000a00 */
[----:B------:R-:W3:Y:S01]  /*00b0*/  LDC.64 R6, c[0x0][0x390] ;  /* 0x0000e400ff067b82 */ /* 0x000ee20000000a00 */
[----:B0-----:R-:W-:-:S06]  /*00c0*/  IMAD.WIDE R2, R9, 0x4, R2 ;  /* 0x0000000409027825 */ /* 0x001fcc00078e0202 */
[----:B-1----:R-:W4:Y:S01]  /*00d0*/  LDG.E R2, desc[UR4][R2.64] ;  /* 0x0000000402027981 */ /* 0x002f22000c1e1900 */
[----:B--2---:R-:W-:-:S06]  /*00e0*/  IMAD.WIDE R4, R9, 0x4, R4 ;  /* 0x0000000409047825 */ /* 0x004fcc00078e0204 */
[----:B------:R-:W4:Y:S01]  /*00f0*/  LDG.E R5, desc[UR4][R4.64] ;  /* 0x0000000404057981 */ /* 0x000f22000c1e1900 */
[----:B---3--:R-:W-:-:S04]  /*0100*/  IMAD.WIDE R6, R9, 0x4, R6 ;  /* 0x0000000409067825 */ /* 0x008fc800078e0206 */
[----:B----4-:R-:W-:-:S05]  /*0110*/  FADD R9, R2, R5 ;  /* 0x0000000502097221 */ /* 0x010fca0000000000 */
[----:B------:R-:W-:Y:S01]  /*0120*/  STG.E desc[UR4][R6.64], R9 ;  /* 0x0000000906007986 */ /* 0x000fe2000c101904 */
[----:B------:R-:W-:Y:S05]  /*0130*/  EXIT ;  /* 0x000000000000794d */ /* 0x000fea0003800000 */
.L_x_0:
[----:B------:R-:W-:-:S00]  /*0140*/  BRA `(.L_x_0) ;  /* 0xfffffffc00fc7947 */ /* 0x000fc0000383ffff */
[----:B------:R-:W-:-:S00]  /*0150*/  NOP ;  /* 0x0000000000007918 */ /* 0x000fc00000000000 */
        /* <DEDUP_REMOVED lines=10> */
.L_x_1:


//--------------------- .nv.shared.reserved.0     --------------------------
	.section	.nv.shared.reserved.0,"aw",@nobits
	.weak		__nv_reservedSMEM_offset_0_alias
	.size		__nv_reservedSMEM_offset_0_alias, 0, 64
	.other		__nv_reservedSMEM_offset_0_alias,@"STO_CUDA_RESERVED_SHARED STV_DEFAULT"
__nv_reservedSMEM_offset_0_alias:
	.zero		0
	.zero		64


//--------------------- .nv.constant0._Z15addVectorsOnGPUPfS_S_i --------------------------
	.section	.nv.constant0._Z15addVectorsOnGPUPfS_S_i,"a",@progbits
	.sectionflags	@""
	.align	4
.nv.constant0._Z15addVectorsOnGPUPfS_S_i:
	.zero		924


//--------------------- SYMBOLS --------------------------

	.type		.nv.reservedSmem.offset0,@object
	.size		.nv.reservedSmem.offset0,0x4
